//
// Generated by NVIDIA NVVM Compiler
//
// Compiler Build ID: CL-36424714
// Cuda compilation tools, release 13.0, V13.0.88
// Based on NVVM 20.0.0
//

.version 9.0
.target sm_100
.address_size 64

	// .globl	_Z5delayPi

.visible .entry _Z5delayPi(
	.param .u64 .ptr .align 1 _Z5delayPi_param_0
)
{
	.reg .pred 	%p<3>;
	.reg .b32 	%r<7>;
	.reg .b32 	%f<12>;
	.reg .b64 	%rd<3>;

	ld.param.u64 	%rd1, [_Z5delayPi_param_0];
	mov.u32 	%r4, %tid.x;
	cvt.rn.f32.u32 	%f1, %r4;
	mov.b32 	%r6, 0;
	mov.f32 	%f11, %f1;
$L__BB0_1:
	add.f32 	%f5, %f11, 0f3F800000;
	div.rn.f32 	%f6, %f5, %f11;
	add.f32 	%f7, %f6, 0f3F800000;
	div.rn.f32 	%f8, %f7, %f6;
	add.f32 	%f9, %f8, 0f3F800000;
	div.rn.f32 	%f3, %f9, %f8;
	setp.eq.s32 	%p1, %r6, 9996;
	@%p1 bra 	$L__BB0_3;
	add.f32 	%f10, %f3, 0f3F800000;
	div.rn.f32 	%f11, %f10, %f3;
	add.s32 	%r6, %r6, 4;
	bra.uni 	$L__BB0_1;
$L__BB0_3:
	setp.neu.f32 	%p2, %f3, %f1;
	@%p2 bra 	$L__BB0_5;
	cvt.rzi.s32.f32 	%r5, %f3;
	cvta.to.global.u64 	%rd2, %rd1;
	st.global.u32 	[%rd2], %r5;
$L__BB0_5:
	ret;

}


// ===== COMPILED SASS (sm_100) =====

	.target	sm_100

	.elftype	@"ET_EXEC"


//--------------------- .note.nv.tkinfo           --------------------------
	.section	.note.nv.tkinfo,"",@"SHT_NOTE"
	.sectionflags	@"SHF_NOTE_NV_TKINFO"
	.tkinfo
        /*0018*/ 	.word	0x00000002
        /*0030*/ 	.string	""
        /*0030*/ 	.string	"ptxas"
        /*0030*/ 	.string	"Cuda compilation tools, release 13.0, V13.0.88"
        /*0030*/ 	.string	"Build cuda_13.0.r13.0/compiler.36424714_0"
        /*0030*/ 	.string	"-arch sm_100 -m 64 "



//--------------------- .note.nv.cuinfo           --------------------------
	.section	.note.nv.cuinfo,"",@"SHT_NOTE"
	.sectionflags	@"SHF_NOTE_NV_CUINFO"
        /*0018*/ 	.short	0x0002
        /*001a*/ 	.short	0x0064
        /*001c*/ 	.short	0x0082
	.zero		2


//--------------------- .nv.info                  --------------------------
	.section	.nv.info,"",@"SHT_CUDA_INFO"
	.align	4


	//----- nvinfo : EIATTR_REGCOUNT
	.align		4
        /*0000*/ 	.byte	0x04, 0x2f
        /*0002*/ 	.short	(.L_1 - .L_0)
	.align		4
.L_0:
        /*0004*/ 	.word	index@(_Z5delayPi)
        /*0008*/ 	.word	0x0000000f


	//----- nvinfo : EIATTR_FRAME_SIZE
	.align		4
.L_1:
        /*000c*/ 	.byte	0x04, 0x11
        /*000e*/ 	.short	(.L_3 - .L_2)
	.align		4
.L_2:
        /*0010*/ 	.word	index@($__internal_0_$__cuda_sm3x_div_rn_noftz_f32_slowpath)
        /*0014*/ 	.word	0x00000000


	//----- nvinfo : EIATTR_FRAME_SIZE
	.align		4
.L_3:
        /*0018*/ 	.byte	0x04, 0x11
        /*001a*/ 	.short	(.L_5 - .L_4)
	.align		4
.L_4:
        /*001c*/ 	.word	index@(_Z5delayPi)
        /*0020*/ 	.word	0x00000000


	//----- nvinfo : EIATTR_MIN_STACK_SIZE
	.align		4
.L_5:
        /*0024*/ 	.byte	0x04, 0x12
        /*0026*/ 	.short	(.L_7 - .L_6)
	.align		4
.L_6:
        /*0028*/ 	.word	index@(_Z5delayPi)
        /*002c*/ 	.word	0x00000000
.L_7:


//--------------------- .nv.compat                --------------------------
	.section	.nv.compat,"",@"SHT_CUDA_COMPAT_INFO"
	.align	4
        /*0000*/ 	.byte	0x02, 0x09, 0x00, 0x00, 0x02, 0x02, 0x01, 0x00, 0x02, 0x05, 0x05, 0x00, 0x03, 0x07, 0x01, 0x01
        /*0010*/ 	.byte	0x02, 0x03, 0x00, 0x00, 0x02, 0x06, 0x01, 0x00, 0x04, 0x0b, 0x08, 0x00, 0x01, 0x00, 0x00, 0x00
        /*0020*/ 	.byte	0x00, 0x00, 0x00, 0x00


//--------------------- .nv.info._Z5delayPi       --------------------------
	.section	.nv.info._Z5delayPi,"",@"SHT_CUDA_INFO"
	.sectionflags	@""
	.align	4


	//----- nvinfo : EIATTR_CUDA_API_VERSION
	.align		4
        /*0000*/ 	.byte	0x04, 0x37
        /*0002*/ 	.short	(.L_9 - .L_8)
.L_8:
        /*0004*/ 	.word	0x00000082


	//----- nvinfo : EIATTR_KPARAM_INFO
	.align		4
.L_9:
        /*0008*/ 	.byte	0x04, 0x17
        /*000a*/ 	.short	(.L_11 - .L_10)
.L_10:
        /*000c*/ 	.word	0x00000000
        /*0010*/ 	.short	0x0000
        /*0012*/ 	.short	0x0000
        /*0014*/ 	.byte	0x00, 0xf5, 0x21, 0x00


	//----- nvinfo : EIATTR_SPARSE_MMA_MASK
	.align		4
.L_11:
        /*0018*/ 	.byte	0x03, 0x50
        /*001a*/ 	.short	0x0000


	//----- nvinfo : EIATTR_MAXREG_COUNT
	.align		4
        /*001c*/ 	.byte	0x03, 0x1b
        /*001e*/ 	.short	0x00ff


	//----- nvinfo : EIATTR_MERCURY_ISA_VERSION
	.align		4
        /*0020*/ 	.byte	0x03, 0x5f
        /*0022*/ 	.short	0x0101


	//----- nvinfo : EIATTR_VRC_CTA_INIT_COUNT
	.align		4
        /*0024*/ 	.byte	0x02, 0x4a
	.zero		1
	.zero		1


	//----- nvinfo : EIATTR_EXIT_INSTR_OFFSETS
	.align		4
        /*0028*/ 	.byte	0x04, 0x1c
        /*002a*/ 	.short	(.L_13 - .L_12)


	//   ....[0]....
.L_12:
        /*002c*/ 	.word	0x00000420


	//   ....[1]....
        /*0030*/ 	.word	0x00000470


	//----- nvinfo : EIATTR_CRS_STACK_SIZE
	.align		4
.L_13:
        /*0034*/ 	.byte	0x04, 0x1e
        /*0036*/ 	.short	(.L_15 - .L_14)
.L_14:
        /*0038*/ 	.word	0x00000000


	//----- nvinfo : EIATTR_CBANK_PARAM_SIZE
	.align		4
.L_15:
        /*003c*/ 	.byte	0x03, 0x19
        /*003e*/ 	.short	0x0008


	//----- nvinfo : EIATTR_PARAM_CBANK
	.align		4
        /*0040*/ 	.byte	0x04, 0x0a
        /*0042*/ 	.short	(.L_17 - .L_16)
	.align		4
.L_16:
        /*0044*/ 	.word	index@(.nv.constant0._Z5delayPi)
        /*0048*/ 	.short	0x0380
        /*004a*/ 	.short	0x0008


	//----- nvinfo : EIATTR_SW_WAR
	.align		4
.L_17:
        /*004c*/ 	.byte	0x04, 0x36
        /*004e*/ 	.short	(.L_19 - .L_18)
.L_18:
        /*0050*/ 	.word	0x00000008
.L_19:


//--------------------- .nv.callgraph             --------------------------
	.section	.nv.callgraph,"",@"SHT_CUDA_CALLGRAPH"
	.align	4
	.sectionentsize	8
	.align		4
        /*0000*/ 	.word	0x00000000
	.align		4
        /*0004*/ 	.word	0xffffffff
	.align		4
        /*0008*/ 	.word	0x00000000
	.align		4
        /*000c*/ 	.word	0xfffffffe
	.align		4
        /*0010*/ 	.word	0x00000000
	.align		4
        /*0014*/ 	.word	0xfffffffd
	.align		4
        /*0018*/ 	.word	0x00000000
	.align		4
        /*001c*/ 	.word	0xfffffffc


//--------------------- .text._Z5delayPi          --------------------------
	.section	.text._Z5delayPi,"ax",@progbits
	.align	128
        .global         _Z5delayPi
        .type           _Z5delayPi,@function
        .size           _Z5delayPi,(.L_x_22 - _Z5delayPi)
        .other          _Z5delayPi,@"STO_CUDA_ENTRY STV_DEFAULT"
_Z5delayPi:
.text._Z5delayPi:
[----:B------:R-:W-:Y:S01]  /*0000*/  LDC R1, c[0x0][0x37c] ;  /* 0x0000df00ff017b82 */ /* 0x000fe20000000800 */
[----:B------:R-:W0:Y:S01]  /*0010*/  S2R R2, SR_TID.X ;  /* 0x0000000000027919 */ /* 0x000e220000002100 */
[----:B------:R-:W-:Y:S01]  /*0020*/  UMOV UR4, URZ ;  /* 0x000000ff00047c82 */ /* 0x000fe20008000000 */
[----:B0-----:R-:W-:-:S05]  /*0030*/  I2FP.F32.U32 R2, R2 ;  /* 0x0000000200027245 */ /* 0x001fca0000201000 */
[----:B------:R-:W-:-:S07]  /*0040*/  IMAD.MOV.U32 R3, RZ, RZ, R2 ;  /* 0x000000ffff037224 */ /* 0x000fce00078e0002 */
.L_x_9:
[----:B------:R-:W0:Y:S01]  /*0050*/  MUFU.RCP R4, R3 ;  /* 0x0000000300047308 */ /* 0x000e220000001000 */
[----:B------:R-:W-:Y:S01]  /*0060*/  FADD R0, R3, 1 ;  /* 0x3f80000003007421 */ /* 0x000fe20000000000 */
[----:B------:R-:W-:Y:S06]  /*0070*/  BSSY.RECONVERGENT B0, `(.L_x_0) ;  /* 0x000000b000007945 */ /* 0x000fec0003800200 */
[----:B------:R-:W1:Y:S01]  /*0080*/  FCHK P0, R0, R3 ;  /* 0x0000000300007302 */ /* 0x000e620000000000 */
[----:B0-----:R-:W-:-:S04]  /*0090*/  FFMA R5, R4, -R3, 1 ;  /* 0x3f80000004057423 */ /* 0x001fc80000000803 */
[----:B------:R-:W-:-:S04]  /*00a0*/  FFMA R5, R4, R5, R4 ;  /* 0x0000000504057223 */ /* 0x000fc80000000004 */
[----:B------:R-:W-:-:S04]  /*00b0*/  FFMA R4, R0, R5, RZ ;  /* 0x0000000500047223 */ /* 0x000fc800000000ff */
[----:B------:R-:W-:-:S04]  /*00c0*/  FFMA R6, R4, -R3, R0 ;  /* 0x8000000304067223 */ /* 0x000fc80000000000 */
[----:B------:R-:W-:Y:S01]  /*00d0*/  FFMA R5, R5, R6, R4 ;  /* 0x0000000605057223 */ /* 0x000fe20000000004 */
[----:B-1----:R-:W-:Y:S06]  /*00e0*/  @!P0 BRA `(.L_x_1) ;  /* 0x00000000000c8947 */ /* 0x002fec0003800000 */
[----:B------:R-:W-:-:S07]  /*00f0*/  MOV R4, 0x110 ;  /* 0x0000011000047802 */ /* 0x000fce0000000f00 */
[----:B------:R-:W-:Y:S05]  /*0100*/  CALL.REL.NOINC `($__internal_0_$__cuda_sm3x_div_rn_noftz_f32_slowpath) ;  /* 0x0000000000dc7944 */ /* 0x000fea0003c00000 */
[----:B------:R-:W-:-:S07]  /*0110*/  IMAD.MOV.U32 R5, RZ, RZ, R3 ;  /* 0x000000ffff057224 */ /* 0x000fce00078e0003 */
.L_x_1:
[----:B------:R-:W-:Y:S05]  /*0120*/  BSYNC.RECONVERGENT B0 ;  /* 0x0000000000007941 */ /* 0x000fea0003800200 */
.L_x_0:
        /* <DEDUP_REMOVED lines=10> */
[----:B------:R-:W-:Y:S01]  /*01d0*/  IMAD.MOV.U32 R3, RZ, RZ, R5 ;  /* 0x000000ffff037224 */ /* 0x000fe200078e0005 */
[----:B------:R-:W-:-:S07]  /*01e0*/  MOV R4, 0x200 ;  /* 0x0000020000047802 */ /* 0x000fce0000000f00 */
[----:B------:R-:W-:Y:S05]  /*01f0*/  CALL.REL.NOINC `($__internal_0_$__cuda_sm3x_div_rn_noftz_f32_slowpath) ;  /* 0x0000000000a07944 */ /* 0x000fea0003c00000 */
.L_x_3:
[----:B------:R-:W-:Y:S05]  /*0200*/  BSYNC.RECONVERGENT B0 ;  /* 0x0000000000007941 */ /* 0x000fea0003800200 */
.L_x_2:
        /* <DEDUP_REMOVED lines=13> */
.L_x_5:
[----:B------:R-:W-:Y:S05]  /*02e0*/  BSYNC.RECONVERGENT B0 ;  /* 0x0000000000007941 */ /* 0x000fea0003800200 */
.L_x_4:
[----:B------:R-:W-:-:S09]  /*02f0*/  UISETP.NE.AND UP0, UPT, UR4, 0x270c, UPT ;  /* 0x0000270c0400788c */ /* 0x000fd2000bf05270 */
[----:B------:R-:W-:Y:S05]  /*0300*/  BRA.U !UP0, `(.L_x_6) ;  /* 0x0000000108407547 */ /* 0x000fea000b800000 */
        /* <DEDUP_REMOVED lines=10> */
[----:B------:R-:W-:Y:S02]  /*03b0*/  MOV R3, R5 ;  /* 0x0000000500037202 */ /* 0x000fe40000000f00 */
[----:B------:R-:W-:-:S07]  /*03c0*/  MOV R4, 0x3e0 ;  /* 0x000003e000047802 */ /* 0x000fce0000000f00 */
[----:B------:R-:W-:Y:S05]  /*03d0*/  CALL.REL.NOINC `($__internal_0_$__cuda_sm3x_div_rn_noftz_f32_slowpath) ;  /* 0x0000000000287944 */ /* 0x000fea0003c00000 */
.L_x_8:
[----:B------:R-:W-:Y:S05]  /*03e0*/  BSYNC.RECONVERGENT B0 ;  /* 0x0000000000007941 */ /* 0x000fea0003800200 */
.L_x_7:
[----:B------:R-:W-:Y:S01]  /*03f0*/  UIADD3 UR4, UPT, UPT, UR4, 0x4, URZ ;  /* 0x0000000404047890 */ /* 0x000fe2000fffe0ff */
[----:B------:R-:W-:Y:S11]  /*0400*/  BRA `(.L_x_9) ;  /* 0xfffffffc00107947 */ /* 0x000ff6000383ffff */
.L_x_6:
[----:B------:R-:W-:-:S13]  /*0410*/  FSETP.NEU.AND P0, PT, R5, R2, PT ;  /* 0x000000020500720b */ /* 0x000fda0003f0d000 */
[----:B------:R-:W-:Y:S05]  /*0420*/  @P0 EXIT ;  /* 0x000000000000094d */ /* 0x000fea0003800000 */
[----:B------:R-:W0:Y:S01]  /*0430*/  LDC.64 R2, c[0x0][0x380] ;  /* 0x0000e000ff027b82 */ /* 0x000e220000000a00 */
[----:B------:R-:W0:Y:S01]  /*0440*/  LDCU.64 UR4, c[0x0][0x358] ;  /* 0x00006b00ff0477ac */ /* 0x000e220008000a00 */
[----:B------:R-:W0:Y:S02]  /*0450*/  F2I.TRUNC.NTZ R5, R5 ;  /* 0x0000000500057305 */ /* 0x000e24000020f100 */
[----:B0-----:R-:W-:Y:S01]  /*0460*/  STG.E desc[UR4][R2.64], R5 ;  /* 0x0000000502007986 */ /* 0x001fe2000c101904 */
[----:B------:R-:W-:Y:S05]  /*0470*/  EXIT ;  /* 0x000000000000794d */ /* 0x000fea0003800000 */
        .weak           $__internal_0_$__cuda_sm3x_div_rn_noftz_f32_slowpath
        .type           $__internal_0_$__cuda_sm3x_div_rn_noftz_f32_slowpath,@function
        .size           $__internal_0_$__cuda_sm3x_div_rn_noftz_f32_slowpath,(.L_x_22 - $__internal_0_$__cuda_sm3x_div_rn_noftz_f32_slowpath)
$__internal_0_$__cuda_sm3x_div_rn_noftz_f32_slowpath:
[----:B------:R-:W-:Y:S01]  /*0480*/  SHF.R.U32.HI R6, RZ, 0x17, R3 ;  /* 0x00000017ff067819 */ /* 0x000fe20000011603 */
[----:B------:R-:W-:Y:S01]  /*0490*/  BSSY.RECONVERGENT B1, `(.L_x_10) ;  /* 0x0000062000017945 */ /* 0x000fe20003800200 */
[----:B------:R-:W-:Y:S02]  /*04a0*/  SHF.R.U32.HI R5, RZ, 0x17, R0 ;  /* 0x00000017ff057819 */ /* 0x000fe40000011600 */
[----:B------:R-:W-:Y:S02]  /*04b0*/  LOP3.LUT R10, R6, 0xff, RZ, 0xc0, !PT ;  /* 0x000000ff060a7812 */ /* 0x000fe400078ec0ff */
[----:B------:R-:W-:-:S03]  /*04c0*/  LOP3.LUT R8, R5, 0xff, RZ, 0xc0, !PT ;  /* 0x000000ff05087812 */ /* 0x000fc600078ec0ff */
[----:B------:R-:W-:Y:S02]  /*04d0*/  VIADD R7, R10, 0xffffffff ;  /* 0xffffffff0a077836 */ /* 0x000fe40000000000 */
[----:B------:R-:W-:-:S03]  /*04e0*/  VIADD R6, R8, 0xffffffff ;  /* 0xffffffff08067836 */ /* 0x000fc60000000000 */
[----:B------:R-:W-:-:S04]  /*04f0*/  ISETP.GT.U32.AND P0, PT, R7, 0xfd, PT ;  /* 0x000000fd0700780c */ /* 0x000fc80003f04070 */
[----:B------:R-:W-:-:S13]  /*0500*/  ISETP.GT.U32.OR P0, PT, R6, 0xfd, P0 ;  /* 0x000000fd0600780c */ /* 0x000fda0000704470 */
[----:B------:R-:W-:Y:S01]  /*0510*/  @!P0 IMAD.MOV.U32 R5, RZ, RZ, RZ ;  /* 0x000000ffff058224 */ /* 0x000fe200078e00ff */
[----:B------:R-:W-:Y:S06]  /*0520*/  @!P0 BRA `(.L_x_11) ;  /* 0x00000000005c8947 */ /* 0x000fec0003800000 */
[----:B------:R-:W-:Y:S02]  /*0530*/  FSETP.GTU.FTZ.AND P0, PT, |R0|, +INF , PT ;  /* 0x7f8000000000780b */ /* 0x000fe40003f1c200 */
[----:B------:R-:W-:-:S04]  /*0540*/  FSETP.GTU.FTZ.AND P1, PT, |R3|, +INF , PT ;  /* 0x7f8000000300780b */ /* 0x000fc80003f3c200 */
[----:B------:R-:W-:-:S13]  /*0550*/  PLOP3.LUT P0, PT, P0, P1, PT, 0xf8, 0x8f ;  /* 0x00000000008f781c */ /* 0x000fda0000703f70 */
[----:B------:R-:W-:Y:S05]  /*0560*/  @P0 BRA `(.L_x_12) ;  /* 0x00000004004c0947 */ /* 0x000fea0003800000 */
[----:B------:R-:W-:-:S13]  /*0570*/  LOP3.LUT P0, RZ, R3, 0x7fffffff, R0, 0xc8, !PT ;  /* 0x7fffffff03ff7812 */ /* 0x000fda000780c800 */
[----:B------:R-:W-:Y:S05]  /*0580*/  @!P0 BRA `(.L_x_13) ;  /* 0x00000004003c8947 */ /* 0x000fea0003800000 */
[C---:B------:R-:W-:Y:S02]  /*0590*/  FSETP.NEU.FTZ.AND P2, PT, |R0|.reuse, +INF , PT ;  /* 0x7f8000000000780b */ /* 0x040fe40003f5d200 */
[----:B------:R-:W-:Y:S02]  /*05a0*/  FSETP.NEU.FTZ.AND P1, PT, |R3|, +INF , PT ;  /* 0x7f8000000300780b */ /* 0x000fe40003f3d200 */
[----:B------:R-:W-:-:S11]  /*05b0*/  FSETP.NEU.FTZ.AND P0, PT, |R0|, +INF , PT ;  /* 0x7f8000000000780b */ /* 0x000fd60003f1d200 */
[----:B------:R-:W-:Y:S05]  /*05c0*/  @!P1 BRA !P2, `(.L_x_13) ;  /* 0x00000004002c9947 */ /* 0x000fea0005000000 */
[----:B------:R-:W-:-:S04]  /*05d0*/  LOP3.LUT P2, RZ, R0, 0x7fffffff, RZ, 0xc0, !PT ;  /* 0x7fffffff00ff7812 */ /* 0x000fc8000784c0ff */
[----:B------:R-:W-:-:S13]  /*05e0*/  PLOP3.LUT P1, PT, P1, P2, PT, 0x2f, 0xf2 ;  /* 0x0000000000f2781c */ /* 0x000fda0000f24577 */
[----:B------:R-:W-:Y:S05]  /*05f0*/  @P1 BRA `(.L_x_14) ;  /* 0x0000000400181947 */ /* 0x000fea0003800000 */
[----:B------:R-:W-:-:S04]  /*0600*/  LOP3.LUT P1, RZ, R3, 0x7fffffff, RZ, 0xc0, !PT ;  /* 0x7fffffff03ff7812 */ /* 0x000fc8000782c0ff */
[----:B------:R-:W-:-:S13]  /*0610*/  PLOP3.LUT P0, PT, P0, P1, PT, 0x2f, 0xf2 ;  /* 0x0000000000f2781c */ /* 0x000fda0000702577 */
[----:B------:R-:W-:Y:S05]  /*0620*/  @P0 BRA `(.L_x_15) ;  /* 0x0000000400000947 */ /* 0x000fea0003800000 */
[----:B------:R-:W-:Y:S02]  /*0630*/  ISETP.GE.AND P0, PT, R6, RZ, PT ;  /* 0x000000ff0600720c */ /* 0x000fe40003f06270 */
[----:B------:R-:W-:-:S11]  /*0640*/  ISETP.GE.AND P1, PT, R7, RZ, PT ;  /* 0x000000ff0700720c */ /* 0x000fd60003f26270 */
[----:B------:R-:W-:Y:S01]  /*0650*/  @P0 MOV R5, RZ ;  /* 0x000000ff00050202 */ /* 0x000fe20000000f00 */
[----:B------:R-:W-:Y:S02]  /*0660*/  @!P0 IMAD.MOV.U32 R5, RZ, RZ, -0x40 ;  /* 0xffffffc0ff058424 */ /* 0x000fe400078e00ff */
[----:B------:R-:W-:Y:S01]  /*0670*/  @!P0 FFMA R0, R0, 1.84467440737095516160e+19, RZ ;  /* 0x5f80000000008823 */ /* 0x000fe200000000ff */
[----:B------:R-:W-:Y:S01]  /*0680*/  @!P1 FFMA R3, R3, 1.84467440737095516160e+19, RZ ;  /* 0x5f80000003039823 */ /* 0x000fe200000000ff */
[----:B------:R-:W-:-:S07]  /*0690*/  @!P1 VIADD R5, R5, 0x40 ;  /* 0x0000004005059836 */ /* 0x000fce0000000000 */
.L_x_11:
[----:B------:R-:W-:Y:S01]  /*06a0*/  LEA R6, R10, 0xc0800000, 0x17 ;  /* 0xc08000000a067811 */ /* 0x000fe200078eb8ff */
[----:B------:R-:W-:Y:S04]  /*06b0*/  BSSY.RECONVERGENT B2, `(.L_x_16) ;  /* 0x0000036000027945 */ /* 0x000fe80003800200 */
[----:B------:R-:W-:Y:S01]  /*06c0*/  IMAD.IADD R6, R3, 0x1, -R6 ;  /* 0x0000000103067824 */ /* 0x000fe200078e0a06 */
[----:B------:R-:W-:-:S03]  /*06d0*/  IADD3 R3, PT, PT, R8, -0x7f, RZ ;  /* 0xffffff8108037810 */ /* 0x000fc60007ffe0ff */
[----:B------:R0:W1:Y:S01]  /*06e0*/  MUFU.RCP R7, R6 ;  /* 0x0000000600077308 */ /* 0x0000620000001000 */
[----:B------:R-:W-:Y:S01]  /*06f0*/  FADD.FTZ R9, -R6, -RZ ;  /* 0x800000ff06097221 */ /* 0x000fe20000010100 */
[C---:B------:R-:W-:Y:S01]  /*0700*/  IMAD R0, R3.reuse, -0x800000, R0 ;  /* 0xff80000003007824 */ /* 0x040fe200078e0200 */
[----:B0-----:R-:W-:-:S05]  /*0710*/  IADD3 R6, PT, PT, R3, 0x7f, -R10 ;  /* 0x0000007f03067810 */ /* 0x001fca0007ffe80a */
[----:B------:R-:W-:Y:S02]  /*0720*/  IMAD.IADD R6, R6, 0x1, R5 ;  /* 0x0000000106067824 */ /* 0x000fe400078e0205 */
[----:B-1----:R-:W-:-:S04]  /*0730*/  FFMA R8, R7, R9, 1 ;  /* 0x3f80000007087423 */ /* 0x002fc80000000009 */
[----:B------:R-:W-:-:S04]  /*0740*/  FFMA R12, R7, R8, R7 ;  /* 0x00000008070c7223 */ /* 0x000fc80000000007 */
[----:B------:R-:W-:-:S04]  /*0750*/  FFMA R7, R0, R12, RZ ;  /* 0x0000000c00077223 */ /* 0x000fc800000000ff */
[----:B------:R-:W-:-:S04]  /*0760*/  FFMA R8, R9, R7, R0 ;  /* 0x0000000709087223 */ /* 0x000fc80000000000 */
[----:B------:R-:W-:-:S04]  /*0770*/  FFMA R7, R12, R8, R7 ;  /* 0x000000080c077223 */ /* 0x000fc80000000007 */
[----:B------:R-:W-:-:S04]  /*0780*/  FFMA R8, R9, R7, R0 ;  /* 0x0000000709087223 */ /* 0x000fc80000000000 */
[----:B------:R-:W-:-:S05]  /*0790*/  FFMA R0, R12, R8, R7 ;  /* 0x000000080c007223 */ /* 0x000fca0000000007 */
[----:B------:R-:W-:-:S04]  /*07a0*/  SHF.R.U32.HI R3, RZ, 0x17, R0 ;  /* 0x00000017ff037819 */ /* 0x000fc80000011600 */
[----:B------:R-:W-:-:S05]  /*07b0*/  LOP3.LUT R3, R3, 0xff, RZ, 0xc0, !PT ;  /* 0x000000ff03037812 */ /* 0x000fca00078ec0ff */
[----:B------:R-:W-:-:S04]  /*07c0*/  IMAD.IADD R9, R3, 0x1, R6 ;  /* 0x0000000103097824 */ /* 0x000fc800078e0206 */
[----:B------:R-:W-:-:S05]  /*07d0*/  VIADD R3, R9, 0xffffffff ;  /* 0xffffffff09037836 */ /* 0x000fca0000000000 */
[----:B------:R-:W-:-:S13]  /*07e0*/  ISETP.GE.U32.AND P0, PT, R3, 0xfe, PT ;  /* 0x000000fe0300780c */ /* 0x000fda0003f06070 */
[----:B------:R-:W-:Y:S05]  /*07f0*/  @!P0 BRA `(.L_x_17) ;  /* 0x0000000000808947 */ /* 0x000fea0003800000 */
[----:B------:R-:W-:-:S13]  /*0800*/  ISETP.GT.AND P0, PT, R9, 0xfe, PT ;  /* 0x000000fe0900780c */ /* 0x000fda0003f04270 */
[----:B------:R-:W-:Y:S05]  /*0810*/  @P0 BRA `(.L_x_18) ;  /* 0x00000000006c0947 */ /* 0x000fea0003800000 */
[----:B------:R-:W-:-:S13]  /*0820*/  ISETP.GE.AND P0, PT, R9, 0x1, PT ;  /* 0x000000010900780c */ /* 0x000fda0003f06270 */
[----:B------:R-:W-:Y:S05]  /*0830*/  @P0 BRA `(.L_x_19) ;  /* 0x0000000000740947 */ /* 0x000fea0003800000 */
[----:B------:R-:W-:Y:S02]  /*0840*/  ISETP.GE.AND P0, PT, R9, -0x18, PT ;  /* 0xffffffe80900780c */ /* 0x000fe40003f06270 */
[----:B------:R-:W-:-:S11]  /*0850*/  LOP3.LUT R0, R0, 0x80000000, RZ, 0xc0, !PT ;  /* 0x8000000000007812 */ /* 0x000fd600078ec0ff */
[----:B------:R-:W-:Y:S05]  /*0860*/  @!P0 BRA `(.L_x_19) ;  /* 0x0000000000688947 */ /* 0x000fea0003800000 */
[CCC-:B------:R-:W-:Y:S01]  /*0870*/  FFMA.RZ R3, R12.reuse, R8.reuse, R7.reuse ;  /* 0x000000080c037223 */ /* 0x1c0fe2000000c007 */
[CCC-:B------:R-:W-:Y:S01]  /*0880*/  FFMA.RM R6, R12.reuse, R8.reuse, R7.reuse ;  /* 0x000000080c067223 */ /* 0x1c0fe20000004007 */
[C---:B------:R-:W-:Y:S02]  /*0890*/  ISETP.NE.AND P2, PT, R9.reuse, RZ, PT ;  /* 0x000000ff0900720c */ /* 0x040fe40003f45270 */
[----:B------:R-:W-:Y:S02]  /*08a0*/  ISETP.NE.AND P1, PT, R9, RZ, PT ;  /* 0x000000ff0900720c */ /* 0x000fe40003f25270 */
[----:B------:R-:W-:Y:S01]  /*08b0*/  LOP3.LUT R5, R3, 0x7fffff, RZ, 0xc0, !PT ;  /* 0x007fffff03057812 */ /* 0x000fe200078ec0ff */
[----:B------:R-:W-:Y:S01]  /*08c0*/  FFMA.RP R3, R12, R8, R7 ;  /* 0x000000080c037223 */ /* 0x000fe20000008007 */
[----:B------:R-:W-:Y:S01]  /*08d0*/  IADD3 R8, PT, PT, R9, 0x20, RZ ;  /* 0x0000002009087810 */ /* 0x000fe20007ffe0ff */
[----:B------:R-:W-:Y:S01]  /*08e0*/  IMAD.MOV R7, RZ, RZ, -R9 ;  /* 0x000000ffff077224 */ /* 0x000fe200078e0a09 */
[----:B------:R-:W-:-:S02]  /*08f0*/  LOP3.LUT R5, R5, 0x800000, RZ, 0xfc, !PT ;  /* 0x0080000005057812 */ /* 0x000fc400078efcff */
[----:B------:R-:W-:Y:S02]  /*0900*/  FSETP.NEU.FTZ.AND P0, PT, R3, R6, PT ;  /* 0x000000060300720b */ /* 0x000fe40003f1d000 */
[----:B------:R-:W-:Y:S02]  /*0910*/  SHF.L.U32 R8, R5, R8, RZ ;  /* 0x0000000805087219 */ /* 0x000fe400000006ff */
[----:B------:R-:W-:Y:S02]  /*0920*/  SEL R6, R7, RZ, P2 ;  /* 0x000000ff07067207 */ /* 0x000fe40001000000 */
[----:B------:R-:W-:Y:S02]  /*0930*/  ISETP.NE.AND P1, PT, R8, RZ, P1 ;  /* 0x000000ff0800720c */ /* 0x000fe40000f25270 */
[----:B------:R-:W-:Y:S02]  /*0940*/  SHF.R.U32.HI R6, RZ, R6, R5 ;  /* 0x00000006ff067219 */ /* 0x000fe40000011605 */
[----:B------:R-:W-:-:S02]  /*0950*/  PLOP3.LUT P0, PT, P0, P1, PT, 0xf8, 0x8f ;  /* 0x00000000008f781c */ /* 0x000fc40000703f70 */
[----:B------:R-:W-:Y:S02]  /*0960*/  SHF.R.U32.HI R8, RZ, 0x1, R6 ;  /* 0x00000001ff087819 */ /* 0x000fe40000011606 */
[----:B------:R-:W-:-:S04]  /*0970*/  SEL R3, RZ, 0x1, !P0 ;  /* 0x00000001ff037807 */ /* 0x000fc80004000000 */
[----:B------:R-:W-:-:S04]  /*0980*/  LOP3.LUT R3, R3, 0x1, R8, 0xf8, !PT ;  /* 0x0000000103037812 */ /* 0x000fc800078ef808 */
[----:B------:R-:W-:-:S05]  /*0990*/  LOP3.LUT R3, R3, R6, RZ, 0xc0, !PT ;  /* 0x0000000603037212 */ /* 0x000fca00078ec0ff */
[----:B------:R-:W-:-:S05]  /*09a0*/  IMAD.IADD R3, R8, 0x1, R3 ;  /* 0x0000000108037824 */ /* 0x000fca00078e0203 */
[----:B------:R-:W-:Y:S01]  /*09b0*/  LOP3.LUT R0, R3, R0, RZ, 0xfc, !PT ;  /* 0x0000000003007212 */ /* 0x000fe200078efcff */
[----:B------:R-:W-:Y:S06]  /*09c0*/  BRA `(.L_x_19) ;  /* 0x0000000000107947 */ /* 0x000fec0003800000 */
.L_x_18:
[----:B------:R-:W-:-:S04]  /*09d0*/  LOP3.LUT R0, R0, 0x80000000, RZ, 0xc0, !PT ;  /* 0x8000000000007812 */ /* 0x000fc800078ec0ff */
[----:B------:R-:W-:Y:S01]  /*09e0*/  LOP3.LUT R0, R0, 0x7f800000, RZ, 0xfc, !PT ;  /* 0x7f80000000007812 */ /* 0x000fe200078efcff */
[----:B------:R-:W-:Y:S06]  /*09f0*/  BRA `(.L_x_19) ;  /* 0x0000000000047947 */ /* 0x000fec0003800000 */
.L_x_17:
[----:B------:R-:W-:-:S07]  /*0a00*/  IMAD R0, R6, 0x800000, R0 ;  /* 0x0080000006007824 */ /* 0x000fce00078e0200 */
.L_x_19:
[----:B------:R-:W-:Y:S05]  /*0a10*/  BSYNC.RECONVERGENT B2 ;  /* 0x0000000000027941 */ /* 0x000fea0003800200 */
.L_x_16:
[----:B------:R-:W-:Y:S05]  /*0a20*/  BRA `(.L_x_20) ;  /* 0x0000000000207947 */ /* 0x000fea0003800000 */
.L_x_15:
[----:B------:R-:W-:-:S04]  /*0a30*/  LOP3.LUT R0, R3, 0x80000000, R0, 0x48, !PT ;  /* 0x8000000003007812 */ /* 0x000fc800078e4800 */
[----:B------:R-:W-:Y:S01]  /*0a40*/  LOP3.LUT R0, R0, 0x7f800000, RZ, 0xfc, !PT ;  /* 0x7f80000000007812 */ /* 0x000fe200078efcff */
[----:B------:R-:W-:Y:S06]  /*0a50*/  BRA `(.L_x_20) ;  /* 0x0000000000147947 */ /* 0x000fec0003800000 */
.L_x_14:
[----:B------:R-:W-:Y:S01]  /*0a60*/  LOP3.LUT R0, R3, 0x80000000, R0, 0x48, !PT ;  /* 0x8000000003007812 */ /* 0x000fe200078e4800 */
[----:B------:R-:W-:Y:S06]  /*0a70*/  BRA `(.L_x_20) ;  /* 0x00000000000c7947 */ /* 0x000fec0003800000 */
.L_x_13:
[----:B------:R-:W0:Y:S01]  /*0a80*/  MUFU.RSQ R0, -QNAN ;  /* 0xffc0000000007908 */ /* 0x000e220000001400 */
[----:B------:R-:W-:Y:S05]  /*0a90*/  BRA `(.L_x_20) ;  /* 0x0000000000047947 */ /* 0x000fea0003800000 */
.L_x_12:
[----:B------:R-:W-:-:S07]  /*0aa0*/  FADD.FTZ R0, R0, R3 ;  /* 0x0000000300007221 */ /* 0x000fce0000010000 */
.L_x_20:
[----:B------:R-:W-:Y:S05]  /*0ab0*/  BSYNC.RECONVERGENT B1 ;  /* 0x0000000000017941 */ /* 0x000fea0003800200 */
.L_x_10:
[----:B------:R-:W-:Y:S01]  /*0ac0*/  IMAD.MOV.U32 R5, RZ, RZ, 0x0 ;  /* 0x00000000ff057424 */ /* 0x000fe200078e00ff */
[----:B0-----:R-:W-:-:S03]  /*0ad0*/  MOV R3, R0 ;  /* 0x0000000000037202 */ /* 0x001fc60000000f00 */
[----:B------:R-:W-:Y:S05]  /*0ae0*/  RET.REL.NODEC R4 `(_Z5delayPi) ;  /* 0xfffffff404447950 */ /* 0x000fea0003c3ffff */
.L_x_21:
[----:B------:R-:W-:-:S00]  /*0af0*/  BRA `(.L_x_21) ;  /* 0xfffffffc00fc7947 */ /* 0x000fc0000383ffff */
[----:B------:R-:W-:-:S00]  /*0b00*/  NOP ;  /* 0x0000000000007918 */ /* 0x000fc00000000000 */
[----:B------:R-:W-:-:S00]  /*0b10*/  NOP ;  /* 0x0000000000007918 */ /* 0x000fc00000000000 */
[----:B------:R-:W-:-:S00]  /*0b20*/  NOP ;  /* 0x0000000000007918 */ /* 0x000fc00000000000 */
[----:B------:R-:W-:-:S00]  /*0b30*/  NOP ;  /* 0x0000000000007918 */ /* 0x000fc00000000000 */
[----:B------:R-:W-:-:S00]  /*0b40*/  NOP ;  /* 0x0000000000007918 */ /* 0x000fc00000000000 */
[----:B------:R-:W-:-:S00]  /*0b50*/  NOP ;  /* 0x0000000000007918 */ /* 0x000fc00000000000 */
[----:B------:R-:W-:-:S00]  /*0b60*/  NOP ;  /* 0x0000000000007918 */ /* 0x000fc00000000000 */
[----:B------:R-:W-:-:S00]  /*0b70*/  NOP ;  /* 0x0000000000007918 */ /* 0x000fc00000000000 */
.L_x_22:


//--------------------- .nv.shared.reserved.0     --------------------------
	.section	.nv.shared.reserved.0,"aw",@nobits
	.weak		__nv_reservedSMEM_offset_0_alias
	.size		__nv_reservedSMEM_offset_0_alias, 0, 64
	.other		__nv_reservedSMEM_offset_0_alias,@"STO_CUDA_RESERVED_SHARED STV_DEFAULT"
__nv_reservedSMEM_offset_0_alias:
	.zero		0
	.zero		64


//--------------------- .nv.constant0._Z5delayPi  --------------------------
	.section	.nv.constant0._Z5delayPi,"a",@progbits
	.sectionflags	@""
	.align	4
.nv.constant0._Z5delayPi:
	.zero		904


//--------------------- SYMBOLS --------------------------

	.type		.nv.reservedSmem.offset0,@object
	.size		.nv.reservedSmem.offset0,0x4
